//
// Generated by NVIDIA NVVM Compiler
//
// Compiler Build ID: CL-36424714
// Cuda compilation tools, release 13.0, V13.0.88
// Based on NVVM 20.0.0
//

.version 9.0
.target sm_100
.address_size 64

	// .globl	_Z18grid_sample_kernelPKfS0_Pfiiii

.visible .entry _Z18grid_sample_kernelPKfS0_Pfiiii(
	.param .u64 .ptr .align 1 _Z18grid_sample_kernelPKfS0_Pfiiii_param_0,
	.param .u64 .ptr .align 1 _Z18grid_sample_kernelPKfS0_Pfiiii_param_1,
	.param .u64 .ptr .align 1 _Z18grid_sample_kernelPKfS0_Pfiiii_param_2,
	.param .u32 _Z18grid_sample_kernelPKfS0_Pfiiii_param_3,
	.param .u32 _Z18grid_sample_kernelPKfS0_Pfiiii_param_4,
	.param .u32 _Z18grid_sample_kernelPKfS0_Pfiiii_param_5,
	.param .u32 _Z18grid_sample_kernelPKfS0_Pfiiii_param_6
)
{
	.reg .pred 	%p<2>;
	.reg .b32 	%r<26>;
	.reg .b32 	%f<27>;
	.reg .b64 	%rd<18>;

	ld.param.u64 	%rd1, [_Z18grid_sample_kernelPKfS0_Pfiiii_param_0];
	ld.param.u64 	%rd2, [_Z18grid_sample_kernelPKfS0_Pfiiii_param_1];
	ld.param.u64 	%rd3, [_Z18grid_sample_kernelPKfS0_Pfiiii_param_2];
	ld.param.u32 	%r2, [_Z18grid_sample_kernelPKfS0_Pfiiii_param_3];
	ld.param.u32 	%r3, [_Z18grid_sample_kernelPKfS0_Pfiiii_param_4];
	ld.param.u32 	%r4, [_Z18grid_sample_kernelPKfS0_Pfiiii_param_5];
	ld.param.u32 	%r5, [_Z18grid_sample_kernelPKfS0_Pfiiii_param_6];
	mov.u32 	%r6, %ctaid.x;
	mov.u32 	%r7, %ntid.x;
	mov.u32 	%r8, %tid.x;
	mad.lo.s32 	%r1, %r6, %r7, %r8;
	mul.lo.s32 	%r9, %r5, %r4;
	setp.ge.s32 	%p1, %r1, %r9;
	@%p1 bra 	$L__BB0_2;
	cvta.to.global.u64 	%rd8, %rd2;
	cvta.to.global.u64 	%rd9, %rd3;
	mul.wide.s32 	%rd10, %r1, 8;
	add.s64 	%rd11, %rd8, %rd10;
	ld.global.nc.v2.f32 	{%f5, %f6}, [%rd11];
	cvt.rn.f32.s32 	%f7, %r3;
	mul.f32 	%f8, %f7, 0f3F000000;
	add.s32 	%r10, %r3, -1;
	cvt.rn.f32.s32 	%f9, %r10;
	mul.f32 	%f10, %f9, 0f3F000000;
	fma.rn.f32 	%f11, %f5, %f8, %f10;
	cvt.rn.f32.s32 	%f12, %r2;
	mul.f32 	%f13, %f12, 0f3F000000;
	add.s32 	%r11, %r2, -1;
	cvt.rn.f32.s32 	%f14, %r11;
	mul.f32 	%f15, %f14, 0f3F000000;
	fma.rn.f32 	%f16, %f6, %f13, %f15;
	cvt.rmi.s32.f32 	%r12, %f11;
	cvt.rmi.s32.f32 	%r13, %f16;
	cvt.rn.f32.s32 	%f17, %r12;
	sub.f32 	%f18, %f11, %f17;
	cvt.rn.f32.s32 	%f19, %r13;
	sub.f32 	%f20, %f16, %f19;
	add.s32 	%r14, %r12, 1;
	min.s32 	%r15, %r14, %r10;
	add.s32 	%r16, %r13, 1;
	min.s32 	%r17, %r16, %r11;
	max.s32 	%r18, %r12, 0;
	max.s32 	%r19, %r13, 0;
	mul.lo.s32 	%r20, %r19, %r3;
	add.s32 	%r21, %r20, %r18;
	mul.wide.s32 	%rd12, %r21, 4;
	add.s64 	%rd4, %rd1, %rd12;
	// begin inline asm
	ld.global.nc.f32 %f1, [%rd4];
	// end inline asm
	add.s32 	%r22, %r20, %r15;
	mul.wide.s32 	%rd13, %r22, 4;
	add.s64 	%rd5, %rd1, %rd13;
	// begin inline asm
	ld.global.nc.f32 %f2, [%rd5];
	// end inline asm
	mul.lo.s32 	%r23, %r17, %r3;
	add.s32 	%r24, %r23, %r18;
	mul.wide.s32 	%rd14, %r24, 4;
	add.s64 	%rd6, %rd1, %rd14;
	// begin inline asm
	ld.global.nc.f32 %f3, [%rd6];
	// end inline asm
	add.s32 	%r25, %r23, %r15;
	mul.wide.s32 	%rd15, %r25, 4;
	add.s64 	%rd7, %rd1, %rd15;
	// begin inline asm
	ld.global.nc.f32 %f4, [%rd7];
	// end inline asm
	sub.f32 	%f21, %f2, %f1;
	fma.rn.f32 	%f22, %f21, %f18, %f1;
	sub.f32 	%f23, %f4, %f3;
	fma.rn.f32 	%f24, %f23, %f18, %f3;
	sub.f32 	%f25, %f24, %f22;
	fma.rn.f32 	%f26, %f25, %f20, %f22;
	mul.wide.s32 	%rd16, %r1, 4;
	add.s64 	%rd17, %rd9, %rd16;
	st.global.f32 	[%rd17], %f26;
$L__BB0_2:
	ret;

}


// ===== COMPILED SASS (sm_100) =====

	.target	sm_100

	.elftype	@"ET_EXEC"


//--------------------- .note.nv.tkinfo           --------------------------
	.section	.note.nv.tkinfo,"",@"SHT_NOTE"
	.sectionflags	@"SHF_NOTE_NV_TKINFO"
	.tkinfo
        /*0018*/ 	.word	0x00000002
        /*0030*/ 	.string	""
        /*0030*/ 	.string	"ptxas"
        /*0030*/ 	.string	"Cuda compilation tools, release 13.0, V13.0.88"
        /*0030*/ 	.string	"Build cuda_13.0.r13.0/compiler.36424714_0"
        /*0030*/ 	.string	"-arch sm_100 -m 64 "



//--------------------- .note.nv.cuinfo           --------------------------
	.section	.note.nv.cuinfo,"",@"SHT_NOTE"
	.sectionflags	@"SHF_NOTE_NV_CUINFO"
        /*0018*/ 	.short	0x0002
        /*001a*/ 	.short	0x0064
        /*001c*/ 	.short	0x0082
	.zero		2


//--------------------- .nv.info                  --------------------------
	.section	.nv.info,"",@"SHT_CUDA_INFO"
	.align	4


	//----- nvinfo : EIATTR_REGCOUNT
	.align		4
        /*0000*/ 	.byte	0x04, 0x2f
        /*0002*/ 	.short	(.L_1 - .L_0)
	.align		4
.L_0:
        /*0004*/ 	.word	index@(_Z18grid_sample_kernelPKfS0_Pfiiii)
        /*0008*/ 	.word	0x00000016


	//----- nvinfo : EIATTR_FRAME_SIZE
	.align		4
.L_1:
        /*000c*/ 	.byte	0x04, 0x11
        /*000e*/ 	.short	(.L_3 - .L_2)
	.align		4
.L_2:
        /*0010*/ 	.word	index@(_Z18grid_sample_kernelPKfS0_Pfiiii)
        /*0014*/ 	.word	0x00000000


	//----- nvinfo : EIATTR_MIN_STACK_SIZE
	.align		4
.L_3:
        /*0018*/ 	.byte	0x04, 0x12
        /*001a*/ 	.short	(.L_5 - .L_4)
	.align		4
.L_4:
        /*001c*/ 	.word	index@(_Z18grid_sample_kernelPKfS0_Pfiiii)
        /*0020*/ 	.word	0x00000000
.L_5:


//--------------------- .nv.compat                --------------------------
	.section	.nv.compat,"",@"SHT_CUDA_COMPAT_INFO"
	.align	4
        /*0000*/ 	.byte	0x02, 0x09, 0x00, 0x00, 0x02, 0x02, 0x01, 0x00, 0x02, 0x05, 0x05, 0x00, 0x03, 0x07, 0x01, 0x01
        /*0010*/ 	.byte	0x02, 0x03, 0x00, 0x00, 0x02, 0x06, 0x01, 0x00, 0x04, 0x0b, 0x08, 0x00, 0x09, 0x00, 0x00, 0x00
        /*0020*/ 	.byte	0x00, 0x00, 0x00, 0x00


//--------------------- .nv.info._Z18grid_sample_kernelPKfS0_Pfiiii --------------------------
	.section	.nv.info._Z18grid_sample_kernelPKfS0_Pfiiii,"",@"SHT_CUDA_INFO"
	.sectionflags	@""
	.align	4


	//----- nvinfo : EIATTR_CUDA_API_VERSION
	.align		4
        /*0000*/ 	.byte	0x04, 0x37
        /*0002*/ 	.short	(.L_7 - .L_6)
.L_6:
        /*0004*/ 	.word	0x00000082


	//----- nvinfo : EIATTR_KPARAM_INFO
	.align		4
.L_7:
        /*0008*/ 	.byte	0x04, 0x17
        /*000a*/ 	.short	(.L_9 - .L_8)
.L_8:
        /*000c*/ 	.word	0x00000000
        /*0010*/ 	.short	0x0006
        /*0012*/ 	.short	0x0024
        /*0014*/ 	.byte	0x00, 0xf0, 0x11, 0x00


	//----- nvinfo : EIATTR_KPARAM_INFO
	.align		4
.L_9:
        /*0018*/ 	.byte	0x04, 0x17
        /*001a*/ 	.short	(.L_11 - .L_10)
.L_10:
        /*001c*/ 	.word	0x00000000
        /*0020*/ 	.short	0x0005
        /*0022*/ 	.short	0x0020
        /*0024*/ 	.byte	0x00, 0xf0, 0x11, 0x00


	//----- nvinfo : EIATTR_KPARAM_INFO
	.align		4
.L_11:
        /*0028*/ 	.byte	0x04, 0x17
        /*002a*/ 	.short	(.L_13 - .L_12)
.L_12:
        /*002c*/ 	.word	0x00000000
        /*0030*/ 	.short	0x0004
        /*0032*/ 	.short	0x001c
        /*0034*/ 	.byte	0x00, 0xf0, 0x11, 0x00


	//----- nvinfo : EIATTR_KPARAM_INFO
	.align		4
.L_13:
        /*0038*/ 	.byte	0x04, 0x17
        /*003a*/ 	.short	(.L_15 - .L_14)
.L_14:
        /*003c*/ 	.word	0x00000000
        /*0040*/ 	.short	0x0003
        /*0042*/ 	.short	0x0018
        /*0044*/ 	.byte	0x00, 0xf0, 0x11, 0x00


	//----- nvinfo : EIATTR_KPARAM_INFO
	.align		4
.L_15:
        /*0048*/ 	.byte	0x04, 0x17
        /*004a*/ 	.short	(.L_17 - .L_16)
.L_16:
        /*004c*/ 	.word	0x00000000
        /*0050*/ 	.short	0x0002
        /*0052*/ 	.short	0x0010
        /*0054*/ 	.byte	0x00, 0xf5, 0x21, 0x00


	//----- nvinfo : EIATTR_KPARAM_INFO
	.align		4
.L_17:
        /*0058*/ 	.byte	0x04, 0x17
        /*005a*/ 	.short	(.L_19 - .L_18)
.L_18:
        /*005c*/ 	.word	0x00000000
        /*0060*/ 	.short	0x0001
        /*0062*/ 	.short	0x0008
        /*0064*/ 	.byte	0x00, 0xf5, 0x21, 0x00


	//----- nvinfo : EIATTR_KPARAM_INFO
	.align		4
.L_19:
        /*0068*/ 	.byte	0x04, 0x17
        /*006a*/ 	.short	(.L_21 - .L_20)
.L_20:
        /*006c*/ 	.word	0x00000000
        /*0070*/ 	.short	0x0000
        /*0072*/ 	.short	0x0000
        /*0074*/ 	.byte	0x00, 0xf5, 0x21, 0x00


	//----- nvinfo : EIATTR_SPARSE_MMA_MASK
	.align		4
.L_21:
        /*0078*/ 	.byte	0x03, 0x50
        /*007a*/ 	.short	0x0000


	//----- nvinfo : EIATTR_MAXREG_COUNT
	.align		4
        /*007c*/ 	.byte	0x03, 0x1b
        /*007e*/ 	.short	0x00ff


	//----- nvinfo : EIATTR_MERCURY_ISA_VERSION
	.align		4
        /*0080*/ 	.byte	0x03, 0x5f
        /*0082*/ 	.short	0x0101


	//----- nvinfo : EIATTR_VRC_CTA_INIT_COUNT
	.align		4
        /*0084*/ 	.byte	0x02, 0x4a
	.zero		1
	.zero		1


	//----- nvinfo : EIATTR_EXIT_INSTR_OFFSETS
	.align		4
        /*0088*/ 	.byte	0x04, 0x1c
        /*008a*/ 	.short	(.L_23 - .L_22)


	//   ....[0]....
.L_22:
        /*008c*/ 	.word	0x00000080


	//   ....[1]....
        /*0090*/ 	.word	0x000003a0


	//----- nvinfo : EIATTR_CBANK_PARAM_SIZE
	.align		4
.L_23:
        /*0094*/ 	.byte	0x03, 0x19
        /*0096*/ 	.short	0x0028


	//----- nvinfo : EIATTR_PARAM_CBANK
	.align		4
        /*0098*/ 	.byte	0x04, 0x0a
        /*009a*/ 	.short	(.L_25 - .L_24)
	.align		4
.L_24:
        /*009c*/ 	.word	index@(.nv.constant0._Z18grid_sample_kernelPKfS0_Pfiiii)
        /*00a0*/ 	.short	0x0380
        /*00a2*/ 	.short	0x0028


	//----- nvinfo : EIATTR_SW_WAR
	.align		4
.L_25:
        /*00a4*/ 	.byte	0x04, 0x36
        /*00a6*/ 	.short	(.L_27 - .L_26)
.L_26:
        /*00a8*/ 	.word	0x00000008
.L_27:


//--------------------- .nv.callgraph             --------------------------
	.section	.nv.callgraph,"",@"SHT_CUDA_CALLGRAPH"
	.align	4
	.sectionentsize	8
	.align		4
        /*0000*/ 	.word	0x00000000
	.align		4
        /*0004*/ 	.word	0xffffffff
	.align		4
        /*0008*/ 	.word	0x00000000
	.align		4
        /*000c*/ 	.word	0xfffffffe
	.align		4
        /*0010*/ 	.word	0x00000000
	.align		4
        /*0014*/ 	.word	0xfffffffd
	.align		4
        /*0018*/ 	.word	0x00000000
	.align		4
        /*001c*/ 	.word	0xfffffffc


//--------------------- .text._Z18grid_sample_kernelPKfS0_Pfiiii --------------------------
	.section	.text._Z18grid_sample_kernelPKfS0_Pfiiii,"ax",@progbits
	.align	128
        .global         _Z18grid_sample_kernelPKfS0_Pfiiii
        .type           _Z18grid_sample_kernelPKfS0_Pfiiii,@function
        .size           _Z18grid_sample_kernelPKfS0_Pfiiii,(.L_x_1 - _Z18grid_sample_kernelPKfS0_Pfiiii)
        .other          _Z18grid_sample_kernelPKfS0_Pfiiii,@"STO_CUDA_ENTRY STV_DEFAULT"
_Z18grid_sample_kernelPKfS0_Pfiiii:
.text._Z18grid_sample_kernelPKfS0_Pfiiii:
[----:B------:R-:W-:Y:S01]  /*0000*/  LDC R1, c[0x0][0x37c] ;  /* 0x0000df00ff017b82 */ /* 0x000fe20000000800 */
[----:B------:R-:W0:Y:S07]  /*0010*/  S2R R3, SR_TID.X ;  /* 0x0000000000037919 */ /* 0x000e2e0000002100 */
[----:B------:R-:W0:Y:S01]  /*0020*/  S2UR UR6, SR_CTAID.X ;  /* 0x00000000000679c3 */ /* 0x000e220000002500 */
[----:B------:R-:W1:Y:S07]  /*0030*/  LDCU.64 UR4, c[0x0][0x3a0] ;  /* 0x00007400ff0477ac */ /* 0x000e6e0008000a00 */
[----:B------:R-:W0:Y:S01]  /*0040*/  LDC R0, c[0x0][0x360] ;  /* 0x0000d800ff007b82 */ /* 0x000e220000000800 */
[----:B-1----:R-:W-:Y:S01]  /*0050*/  UIMAD UR4, UR5, UR4, URZ ;  /* 0x00000004050472a4 */ /* 0x002fe2000f8e02ff */
[----:B0-----:R-:W-:-:S05]  /*0060*/  IMAD R0, R0, UR6, R3 ;  /* 0x0000000600007c24 */ /* 0x001fca000f8e0203 */
[----:B------:R-:W-:-:S13]  /*0070*/  ISETP.GE.AND P0, PT, R0, UR4, PT ;  /* 0x0000000400007c0c */ /* 0x000fda000bf06270 */
[----:B------:R-:W-:Y:S05]  /*0080*/  @P0 EXIT ;  /* 0x000000000000094d */ /* 0x000fea0003800000 */
[----:B------:R-:W0:Y:S01]  /*0090*/  LDC.64 R4, c[0x0][0x388] ;  /* 0x0000e200ff047b82 */ /* 0x000e220000000a00 */
[----:B------:R-:W1:Y:S07]  /*00a0*/  LDCU.64 UR4, c[0x0][0x358] ;  /* 0x00006b00ff0477ac */ /* 0x000e6e0008000a00 */
[----:B------:R-:W2:Y:S01]  /*00b0*/  LDC.64 R2, c[0x0][0x398] ;  /* 0x0000e600ff027b82 */ /* 0x000ea20000000a00 */
[----:B0-----:R-:W-:-:S06]  /*00c0*/  IMAD.WIDE R4, R0, 0x8, R4 ;  /* 0x0000000800047825 */ /* 0x001fcc00078e0204 */
[----:B-1----:R-:W3:Y:S01]  /*00d0*/  LDG.E.64.CONSTANT R4, desc[UR4][R4.64] ;  /* 0x0000000404047981 */ /* 0x002ee2000c1e9b00 */
[----:B--2---:R-:W-:Y:S02]  /*00e0*/  IADD3 R9, PT, PT, R3, -0x1, RZ ;  /* 0xffffffff03097810 */ /* 0x004fe40007ffe0ff */
[----:B------:R-:W-:Y:S02]  /*00f0*/  I2FP.F32.S32 R6, R3 ;  /* 0x0000000300067245 */ /* 0x000fe40000201400 */
[----:B------:R-:W-:Y:S02]  /*0100*/  I2FP.F32.S32 R8, R9 ;  /* 0x0000000900087245 */ /* 0x000fe40000201400 */
[----:B------:R-:W-:Y:S01]  /*0110*/  IADD3 R13, PT, PT, R2, -0x1, RZ ;  /* 0xffffffff020d7810 */ /* 0x000fe20007ffe0ff */
[----:B------:R-:W-:Y:S01]  /*0120*/  FMUL R7, R6, 0.5 ;  /* 0x3f00000006077820 */ /* 0x000fe20000400000 */
[----:B------:R-:W-:Y:S01]  /*0130*/  I2FP.F32.S32 R2, R2 ;  /* 0x0000000200027245 */ /* 0x000fe20000201400 */
[----:B------:R-:W-:Y:S01]  /*0140*/  FMUL R11, R8, 0.5 ;  /* 0x3f000000080b7820 */ /* 0x000fe20000400000 */
[----:B------:R-:W-:-:S03]  /*0150*/  I2FP.F32.S32 R6, R13 ;  /* 0x0000000d00067245 */ /* 0x000fc60000201400 */
[----:B------:R-:W-:Y:S01]  /*0160*/  FMUL R8, R2, 0.5 ;  /* 0x3f00000002087820 */ /* 0x000fe20000400000 */
[----:B---3--:R-:W-:Y:S01]  /*0170*/  FFMA R2, R4, R7, R11 ;  /* 0x0000000704027223 */ /* 0x008fe2000000000b */
[----:B------:R-:W-:-:S03]  /*0180*/  FMUL R4, R6, 0.5 ;  /* 0x3f00000006047820 */ /* 0x000fc60000400000 */
[----:B------:R-:W0:Y:S01]  /*0190*/  F2I.FLOOR.NTZ R6, R2 ;  /* 0x0000000200067305 */ /* 0x000e220000207100 */
[----:B------:R-:W-:Y:S02]  /*01a0*/  FFMA R7, R5, R8, R4 ;  /* 0x0000000805077223 */ /* 0x000fe40000000004 */
[----:B------:R-:W1:Y:S05]  /*01b0*/  LDC.64 R4, c[0x0][0x380] ;  /* 0x0000e000ff047b82 */ /* 0x000e6a0000000a00 */
[----:B------:R-:W2:Y:S01]  /*01c0*/  F2I.FLOOR.NTZ R8, R7 ;  /* 0x0000000700087305 */ /* 0x000ea20000207100 */
[----:B0-----:R-:W-:Y:S02]  /*01d0*/  VIMNMX R14, PT, PT, RZ, R6, !PT ;  /* 0x00000006ff0e7248 */ /* 0x001fe40007fe0100 */
[----:B------:R-:W-:-:S02]  /*01e0*/  VIADDMNMX R10, R6, 0x1, R9, PT ;  /* 0x00000001060a7846 */ /* 0x000fc40003800109 */
[----:B--2---:R-:W-:Y:S02]  /*01f0*/  VIMNMX R11, PT, PT, RZ, R8, !PT ;  /* 0x00000008ff0b7248 */ /* 0x004fe40007fe0100 */
[----:B------:R-:W-:-:S03]  /*0200*/  VIADDMNMX R12, R8, 0x1, R13, PT ;  /* 0x00000001080c7846 */ /* 0x000fc6000380010d */
[CC--:B------:R-:W-:Y:S02]  /*0210*/  IMAD R9, R11.reuse, R3.reuse, R14 ;  /* 0x000000030b097224 */ /* 0x0c0fe400078e020e */
[-C--:B------:R-:W-:Y:S02]  /*0220*/  IMAD R13, R11, R3.reuse, R10 ;  /* 0x000000030b0d7224 */ /* 0x080fe400078e020a */
[CC--:B------:R-:W-:Y:S02]  /*0230*/  IMAD R15, R12.reuse, R3.reuse, R14 ;  /* 0x000000030c0f7224 */ /* 0x0c0fe400078e020e */
[----:B------:R-:W-:Y:S02]  /*0240*/  IMAD R17, R12, R3, R10 ;  /* 0x000000030c117224 */ /* 0x000fe400078e020a */
[----:B-1----:R-:W-:-:S04]  /*0250*/  IMAD.WIDE R10, R9, 0x4, R4 ;  /* 0x00000004090a7825 */ /* 0x002fc800078e0204 */
[--C-:B------:R-:W-:Y:S02]  /*0260*/  IMAD.WIDE R12, R13, 0x4, R4.reuse ;  /* 0x000000040d0c7825 */ /* 0x100fe400078e0204 */
[----:B------:R-:W2:Y:S02]  /*0270*/  LDG.E.CONSTANT R10, desc[UR4][R10.64] ;  /* 0x000000040a0a7981 */ /* 0x000ea4000c1e9900 */
[--C-:B------:R-:W-:Y:S02]  /*0280*/  IMAD.WIDE R14, R15, 0x4, R4.reuse ;  /* 0x000000040f0e7825 */ /* 0x100fe400078e0204 */
[----:B------:R-:W2:Y:S02]  /*0290*/  LDG.E.CONSTANT R13, desc[UR4][R12.64] ;  /* 0x000000040c0d7981 */ /* 0x000ea4000c1e9900 */
[----:B------:R-:W-:Y:S02]  /*02a0*/  IMAD.WIDE R16, R17, 0x4, R4 ;  /* 0x0000000411107825 */ /* 0x000fe400078e0204 */
[----:B------:R-:W3:Y:S01]  /*02b0*/  LDG.E.CONSTANT R14, desc[UR4][R14.64] ;  /* 0x000000040e0e7981 */ /* 0x000ee2000c1e9900 */
[----:B------:R-:W0:Y:S03]  /*02c0*/  LDC.64 R4, c[0x0][0x390] ;  /* 0x0000e400ff047b82 */ /* 0x000e260000000a00 */
[----:B------:R-:W3:Y:S01]  /*02d0*/  LDG.E.CONSTANT R17, desc[UR4][R16.64] ;  /* 0x0000000410117981 */ /* 0x000ee2000c1e9900 */
[----:B------:R-:W-:-:S05]  /*02e0*/  I2FP.F32.S32 R3, R6 ;  /* 0x0000000600037245 */ /* 0x000fca0000201400 */
[----:B------:R-:W-:Y:S01]  /*02f0*/  FADD R3, R2, -R3 ;  /* 0x8000000302037221 */ /* 0x000fe20000000000 */
[----:B------:R-:W-:-:S05]  /*0300*/  I2FP.F32.S32 R8, R8 ;  /* 0x0000000800087245 */ /* 0x000fca0000201400 */
[----:B------:R-:W-:Y:S01]  /*0310*/  FADD R8, R7, -R8 ;  /* 0x8000000807087221 */ /* 0x000fe20000000000 */
[----:B0-----:R-:W-:-:S04]  /*0320*/  IMAD.WIDE R4, R0, 0x4, R4 ;  /* 0x0000000400047825 */ /* 0x001fc800078e0204 */
[----:B--2---:R-:W-:-:S04]  /*0330*/  FADD R2, -R10, R13 ;  /* 0x0000000d0a027221 */ /* 0x004fc80000000100 */
[----:B------:R-:W-:Y:S01]  /*0340*/  FFMA R9, R3, R2, R10 ;  /* 0x0000000203097223 */ /* 0x000fe2000000000a */
[----:B---3--:R-:W-:-:S04]  /*0350*/  FADD R19, -R14, R17 ;  /* 0x000000110e137221 */ /* 0x008fc80000000100 */
[----:B------:R-:W-:-:S04]  /*0360*/  FFMA R2, R3, R19, R14 ;  /* 0x0000001303027223 */ /* 0x000fc8000000000e */
[----:B------:R-:W-:-:S04]  /*0370*/  FADD R2, -R9, R2 ;  /* 0x0000000209027221 */ /* 0x000fc80000000100 */
[----:B------:R-:W-:-:S05]  /*0380*/  FFMA R9, R8, R2, R9 ;  /* 0x0000000208097223 */ /* 0x000fca0000000009 */
[----:B------:R-:W-:Y:S01]  /*0390*/  STG.E desc[UR4][R4.64], R9 ;  /* 0x0000000904007986 */ /* 0x000fe2000c101904 */
[----:B------:R-:W-:Y:S05]  /*03a0*/  EXIT ;  /* 0x000000000000794d */ /* 0x000fea0003800000 */
.L_x_0:
[----:B------:R-:W-:-:S00]  /*03b0*/  BRA `(.L_x_0) ;  /* 0xfffffffc00fc7947 */ /* 0x000fc0000383ffff */
[----:B------:R-:W-:-:S00]  /*03c0*/  NOP ;  /* 0x0000000000007918 */ /* 0x000fc00000000000 */
        /* <DEDUP_REMOVED lines=11> */
.L_x_1:


//--------------------- .nv.shared.reserved.0     --------------------------
	.section	.nv.shared.reserved.0,"aw",@nobits
	.weak		__nv_reservedSMEM_offset_0_alias
	.size		__nv_reservedSMEM_offset_0_alias, 0, 64
	.other		__nv_reservedSMEM_offset_0_alias,@"STO_CUDA_RESERVED_SHARED STV_DEFAULT"
__nv_reservedSMEM_offset_0_alias:
	.zero		0
	.zero		64


//--------------------- .nv.constant0._Z18grid_sample_kernelPKfS0_Pfiiii --------------------------
	.section	.nv.constant0._Z18grid_sample_kernelPKfS0_Pfiiii,"a",@progbits
	.sectionflags	@""
	.align	4
.nv.constant0._Z18grid_sample_kernelPKfS0_Pfiiii:
	.zero		936


//--------------------- SYMBOLS --------------------------

	.type		.nv.reservedSmem.offset0,@object
	.size		.nv.reservedSmem.offset0,0x4
